//
// Generated by NVIDIA NVVM Compiler
//
// Compiler Build ID: CL-36424714
// Cuda compilation tools, release 13.0, V13.0.88
// Based on NVVM 20.0.0
//

.version 9.0
.target sm_100
.address_size 64

	// .globl	_Z9blockScanPiS_
.extern .shared .align 16 .b8 partialSum[];

.visible .entry _Z9blockScanPiS_(
	.param .u64 .ptr .align 1 _Z9blockScanPiS__param_0,
	.param .u64 .ptr .align 1 _Z9blockScanPiS__param_1
)
{
	.reg .pred 	%p<9>;
	.reg .b32 	%r<42>;
	.reg .b64 	%rd<11>;

	ld.param.u64 	%rd4, [_Z9blockScanPiS__param_0];
	ld.param.u64 	%rd3, [_Z9blockScanPiS__param_1];
	cvta.to.global.u64 	%rd1, %rd4;
	mov.u32 	%r1, %tid.x;
	mov.u32 	%r2, %ctaid.x;
	shl.b32 	%r3, %r2, 10;
	or.b32  	%r12, %r3, %r1;
	mul.wide.u32 	%rd5, %r12, 4;
	add.s64 	%rd2, %rd1, %rd5;
	ld.global.u32 	%r13, [%rd2];
	shl.b32 	%r14, %r1, 2;
	mov.u32 	%r15, partialSum;
	add.s32 	%r4, %r15, %r14;
	st.shared.u32 	[%r4], %r13;
	bar.sync 	0;
	mov.u32 	%r41, %ntid.x;
	setp.lt.u32 	%p1, %r41, 2;
	@%p1 bra 	$L__BB0_5;
	add.s32 	%r6, %r1, 1;
	mov.b32 	%r40, 1;
$L__BB0_2:
	shl.b32 	%r8, %r40, 1;
	add.s32 	%r17, %r8, -1;
	and.b32  	%r18, %r17, %r6;
	setp.ne.s32 	%p2, %r18, 0;
	@%p2 bra 	$L__BB0_4;
	sub.s32 	%r19, %r1, %r40;
	shl.b32 	%r20, %r19, 2;
	add.s32 	%r22, %r15, %r20;
	ld.shared.u32 	%r23, [%r22];
	ld.shared.u32 	%r24, [%r4];
	add.s32 	%r25, %r24, %r23;
	st.shared.u32 	[%r4], %r25;
$L__BB0_4:
	bar.sync 	0;
	setp.lt.u32 	%p3, %r8, %r41;
	mov.u32 	%r40, %r8;
	@%p3 bra 	$L__BB0_2;
$L__BB0_5:
	setp.ne.s32 	%p4, %r1, 1023;
	@%p4 bra 	$L__BB0_7;
	mov.b32 	%r26, 0;
	st.shared.u32 	[partialSum+4092], %r26;
$L__BB0_7:
	setp.lt.u32 	%p5, %r41, 2;
	@%p5 bra 	$L__BB0_12;
	add.s32 	%r9, %r1, 1;
$L__BB0_9:
	shr.u32 	%r11, %r41, 1;
	and.b32  	%r27, %r41, 2046;
	rem.u32 	%r28, %r9, %r27;
	setp.ne.s32 	%p6, %r28, 0;
	@%p6 bra 	$L__BB0_11;
	ld.shared.u32 	%r29, [%r4];
	sub.s32 	%r30, %r1, %r11;
	shl.b32 	%r31, %r30, 2;
	add.s32 	%r33, %r15, %r31;
	ld.shared.u32 	%r34, [%r33];
	add.s32 	%r35, %r34, %r29;
	st.shared.u32 	[%r4], %r35;
	st.shared.u32 	[%r33], %r29;
$L__BB0_11:
	bar.sync 	0;
	setp.gt.u32 	%p7, %r41, 3;
	mov.u32 	%r41, %r11;
	@%p7 bra 	$L__BB0_9;
$L__BB0_12:
	setp.eq.s32 	%p8, %r1, 1023;
	@%p8 bra 	$L__BB0_14;
	ld.shared.u32 	%r36, [%r4+4];
	st.global.u32 	[%rd2], %r36;
	bra.uni 	$L__BB0_15;
$L__BB0_14:
	ld.shared.u32 	%r37, [partialSum+4092];
	mul.wide.u32 	%rd6, %r3, 4;
	add.s64 	%rd7, %rd1, %rd6;
	ld.global.u32 	%r38, [%rd7+4092];
	add.s32 	%r39, %r38, %r37;
	st.global.u32 	[%rd7+4092], %r39;
	cvta.to.global.u64 	%rd8, %rd3;
	mul.wide.u32 	%rd9, %r2, 4;
	add.s64 	%rd10, %rd8, %rd9;
	st.global.u32 	[%rd10], %r39;
$L__BB0_15:
	ret;

}
	// .globl	_Z12blocksumScanPiS_
.visible .entry _Z12blocksumScanPiS_(
	.param .u64 .ptr .align 1 _Z12blocksumScanPiS__param_0,
	.param .u64 .ptr .align 1 _Z12blocksumScanPiS__param_1
)
{
	.reg .pred 	%p<10>;
	.reg .b32 	%r<73>;
	.reg .b64 	%rd<13>;

	ld.param.u64 	%rd4, [_Z12blocksumScanPiS__param_0];
	ld.param.u64 	%rd5, [_Z12blocksumScanPiS__param_1];
	cvta.to.global.u64 	%rd6, %rd5;
	mov.u32 	%r1, %tid.x;
	mul.wide.u32 	%rd7, %r1, 4;
	add.s64 	%rd8, %rd6, %rd7;
	ld.global.u32 	%r13, [%rd8];
	shl.b32 	%r14, %r1, 2;
	mov.u32 	%r15, partialSum;
	add.s32 	%r2, %r15, %r14;
	st.shared.u32 	[%r2], %r13;
	bar.sync 	0;
	mov.u32 	%r71, %ntid.x;
	setp.lt.u32 	%p1, %r71, 2;
	@%p1 bra 	$L__BB1_5;
	add.s32 	%r4, %r1, 1;
	mov.b32 	%r70, 1;
$L__BB1_2:
	shl.b32 	%r6, %r70, 1;
	add.s32 	%r17, %r6, -1;
	and.b32  	%r18, %r17, %r4;
	setp.ne.s32 	%p2, %r18, 0;
	@%p2 bra 	$L__BB1_4;
	sub.s32 	%r19, %r1, %r70;
	shl.b32 	%r20, %r19, 2;
	add.s32 	%r22, %r15, %r20;
	ld.shared.u32 	%r23, [%r22];
	ld.shared.u32 	%r24, [%r2];
	add.s32 	%r25, %r24, %r23;
	st.shared.u32 	[%r2], %r25;
$L__BB1_4:
	bar.sync 	0;
	setp.lt.u32 	%p3, %r6, %r71;
	mov.u32 	%r70, %r6;
	@%p3 bra 	$L__BB1_2;
$L__BB1_5:
	add.s32 	%r26, %r71, -1;
	setp.ne.s32 	%p4, %r1, %r26;
	@%p4 bra 	$L__BB1_7;
	mov.b32 	%r27, 0;
	st.shared.u32 	[%r2], %r27;
$L__BB1_7:
	setp.lt.u32 	%p5, %r71, 2;
	@%p5 bra 	$L__BB1_12;
	add.s32 	%r7, %r1, 1;
$L__BB1_9:
	shr.u32 	%r9, %r71, 1;
	and.b32  	%r28, %r71, 2046;
	rem.u32 	%r29, %r7, %r28;
	setp.ne.s32 	%p6, %r29, 0;
	@%p6 bra 	$L__BB1_11;
	ld.shared.u32 	%r30, [%r2];
	sub.s32 	%r31, %r1, %r9;
	shl.b32 	%r32, %r31, 2;
	add.s32 	%r34, %r15, %r32;
	ld.shared.u32 	%r35, [%r34];
	add.s32 	%r36, %r35, %r30;
	st.shared.u32 	[%r2], %r36;
	st.shared.u32 	[%r34], %r30;
$L__BB1_11:
	bar.sync 	0;
	setp.gt.u32 	%p7, %r71, 3;
	mov.u32 	%r71, %r9;
	@%p7 bra 	$L__BB1_9;
$L__BB1_12:
	setp.eq.s32 	%p8, %r1, 0;
	@%p8 bra 	$L__BB1_15;
	ld.shared.u32 	%r10, [%r2];
	mul.wide.u32 	%rd9, %r1, 4096;
	cvta.to.global.u64 	%rd10, %rd4;
	add.s64 	%rd11, %rd9, %rd10;
	add.s64 	%rd12, %rd11, 32;
	mov.b32 	%r72, 0;
$L__BB1_14:
	ld.global.u32 	%r38, [%rd12+-32];
	add.s32 	%r39, %r38, %r10;
	st.global.u32 	[%rd12+-32], %r39;
	ld.global.u32 	%r40, [%rd12+-28];
	add.s32 	%r41, %r40, %r10;
	st.global.u32 	[%rd12+-28], %r41;
	ld.global.u32 	%r42, [%rd12+-24];
	add.s32 	%r43, %r42, %r10;
	st.global.u32 	[%rd12+-24], %r43;
	ld.global.u32 	%r44, [%rd12+-20];
	add.s32 	%r45, %r44, %r10;
	st.global.u32 	[%rd12+-20], %r45;
	ld.global.u32 	%r46, [%rd12+-16];
	add.s32 	%r47, %r46, %r10;
	st.global.u32 	[%rd12+-16], %r47;
	ld.global.u32 	%r48, [%rd12+-12];
	add.s32 	%r49, %r48, %r10;
	st.global.u32 	[%rd12+-12], %r49;
	ld.global.u32 	%r50, [%rd12+-8];
	add.s32 	%r51, %r50, %r10;
	st.global.u32 	[%rd12+-8], %r51;
	ld.global.u32 	%r52, [%rd12+-4];
	add.s32 	%r53, %r52, %r10;
	st.global.u32 	[%rd12+-4], %r53;
	ld.global.u32 	%r54, [%rd12];
	add.s32 	%r55, %r54, %r10;
	st.global.u32 	[%rd12], %r55;
	ld.global.u32 	%r56, [%rd12+4];
	add.s32 	%r57, %r56, %r10;
	st.global.u32 	[%rd12+4], %r57;
	ld.global.u32 	%r58, [%rd12+8];
	add.s32 	%r59, %r58, %r10;
	st.global.u32 	[%rd12+8], %r59;
	ld.global.u32 	%r60, [%rd12+12];
	add.s32 	%r61, %r60, %r10;
	st.global.u32 	[%rd12+12], %r61;
	ld.global.u32 	%r62, [%rd12+16];
	add.s32 	%r63, %r62, %r10;
	st.global.u32 	[%rd12+16], %r63;
	ld.global.u32 	%r64, [%rd12+20];
	add.s32 	%r65, %r64, %r10;
	st.global.u32 	[%rd12+20], %r65;
	ld.global.u32 	%r66, [%rd12+24];
	add.s32 	%r67, %r66, %r10;
	st.global.u32 	[%rd12+24], %r67;
	ld.global.u32 	%r68, [%rd12+28];
	add.s32 	%r69, %r68, %r10;
	st.global.u32 	[%rd12+28], %r69;
	add.s32 	%r72, %r72, 16;
	add.s64 	%rd12, %rd12, 64;
	setp.ne.s32 	%p9, %r72, 1024;
	@%p9 bra 	$L__BB1_14;
$L__BB1_15:
	ret;

}


// ===== COMPILED SASS (sm_100) =====

	.target	sm_100

	.elftype	@"ET_EXEC"


//--------------------- .note.nv.tkinfo           --------------------------
	.section	.note.nv.tkinfo,"",@"SHT_NOTE"
	.sectionflags	@"SHF_NOTE_NV_TKINFO"
	.tkinfo
        /*0018*/ 	.word	0x00000002
        /*0030*/ 	.string	""
        /*0030*/ 	.string	"ptxas"
        /*0030*/ 	.string	"Cuda compilation tools, release 13.0, V13.0.88"
        /*0030*/ 	.string	"Build cuda_13.0.r13.0/compiler.36424714_0"
        /*0030*/ 	.string	"-arch sm_100 -m 64 "



//--------------------- .note.nv.cuinfo           --------------------------
	.section	.note.nv.cuinfo,"",@"SHT_NOTE"
	.sectionflags	@"SHF_NOTE_NV_CUINFO"
        /*0018*/ 	.short	0x0002
        /*001a*/ 	.short	0x0064
        /*001c*/ 	.short	0x0082
	.zero		2


//--------------------- .nv.info                  --------------------------
	.section	.nv.info,"",@"SHT_CUDA_INFO"
	.align	4


	//----- nvinfo : EIATTR_REGCOUNT
	.align		4
        /*0000*/ 	.byte	0x04, 0x2f
        /*0002*/ 	.short	(.L_1 - .L_0)
	.align		4
.L_0:
        /*0004*/ 	.word	index@(_Z9blockScanPiS_)
        /*0008*/ 	.word	0x00000013


	//----- nvinfo : EIATTR_FRAME_SIZE
	.align		4
.L_1:
        /*000c*/ 	.byte	0x04, 0x11
        /*000e*/ 	.short	(.L_3 - .L_2)
	.align		4
.L_2:
        /*0010*/ 	.word	index@(_Z9blockScanPiS_)
        /*0014*/ 	.word	0x00000000


	//----- nvinfo : EIATTR_REGCOUNT
	.align		4
.L_3:
        /*0018*/ 	.byte	0x04, 0x2f
        /*001a*/ 	.short	(.L_5 - .L_4)
	.align		4
.L_4:
        /*001c*/ 	.word	index@(_Z12blocksumScanPiS_)
        /*0020*/ 	.word	0x00000020


	//----- nvinfo : EIATTR_FRAME_SIZE
	.align		4
.L_5:
        /*0024*/ 	.byte	0x04, 0x11
        /*0026*/ 	.short	(.L_7 - .L_6)
	.align		4
.L_6:
        /*0028*/ 	.word	index@(_Z12blocksumScanPiS_)
        /*002c*/ 	.word	0x00000000


	//----- nvinfo : EIATTR_MIN_STACK_SIZE
	.align		4
.L_7:
        /*0030*/ 	.byte	0x04, 0x12
        /*0032*/ 	.short	(.L_9 - .L_8)
	.align		4
.L_8:
        /*0034*/ 	.word	index@(_Z12blocksumScanPiS_)
        /*0038*/ 	.word	0x00000000


	//----- nvinfo : EIATTR_MIN_STACK_SIZE
	.align		4
.L_9:
        /*003c*/ 	.byte	0x04, 0x12
        /*003e*/ 	.short	(.L_11 - .L_10)
	.align		4
.L_10:
        /*0040*/ 	.word	index@(_Z9blockScanPiS_)
        /*0044*/ 	.word	0x00000000
.L_11:


//--------------------- .nv.compat                --------------------------
	.section	.nv.compat,"",@"SHT_CUDA_COMPAT_INFO"
	.align	4
        /*0000*/ 	.byte	0x02, 0x09, 0x00, 0x00, 0x02, 0x02, 0x01, 0x00, 0x02, 0x05, 0x05, 0x00, 0x03, 0x07, 0x01, 0x01
        /*0010*/ 	.byte	0x02, 0x03, 0x00, 0x00, 0x02, 0x06, 0x01, 0x00, 0x04, 0x0b, 0x08, 0x00, 0x09, 0x00, 0x00, 0x00
        /*0020*/ 	.byte	0x00, 0x00, 0x00, 0x00


//--------------------- .nv.info._Z12blocksumScanPiS_ --------------------------
	.section	.nv.info._Z12blocksumScanPiS_,"",@"SHT_CUDA_INFO"
	.sectionflags	@""
	.align	4


	//----- nvinfo : EIATTR_CUDA_API_VERSION
	.align		4
        /*0000*/ 	.byte	0x04, 0x37
        /*0002*/ 	.short	(.L_13 - .L_12)
.L_12:
        /*0004*/ 	.word	0x00000082


	//----- nvinfo : EIATTR_KPARAM_INFO
	.align		4
.L_13:
        /*0008*/ 	.byte	0x04, 0x17
        /*000a*/ 	.short	(.L_15 - .L_14)
.L_14:
        /*000c*/ 	.word	0x00000000
        /*0010*/ 	.short	0x0001
        /*0012*/ 	.short	0x0008
        /*0014*/ 	.byte	0x00, 0xf5, 0x21, 0x00


	//----- nvinfo : EIATTR_KPARAM_INFO
	.align		4
.L_15:
        /*0018*/ 	.byte	0x04, 0x17
        /*001a*/ 	.short	(.L_17 - .L_16)
.L_16:
        /*001c*/ 	.word	0x00000000
        /*0020*/ 	.short	0x0000
        /*0022*/ 	.short	0x0000
        /*0024*/ 	.byte	0x00, 0xf5, 0x21, 0x00


	//----- nvinfo : EIATTR_SPARSE_MMA_MASK
	.align		4
.L_17:
        /*0028*/ 	.byte	0x03, 0x50
        /*002a*/ 	.short	0x0000


	//----- nvinfo : EIATTR_MAXREG_COUNT
	.align		4
        /*002c*/ 	.byte	0x03, 0x1b
        /*002e*/ 	.short	0x00ff


	//----- nvinfo : EIATTR_NUM_BARRIERS
	.align		4
        /*0030*/ 	.byte	0x02, 0x4c
        /*0032*/ 	.byte	0x01
	.zero		1


	//----- nvinfo : EIATTR_MERCURY_ISA_VERSION
	.align		4
        /*0034*/ 	.byte	0x03, 0x5f
        /*0036*/ 	.short	0x0101


	//----- nvinfo : EIATTR_VRC_CTA_INIT_COUNT
	.align		4
        /*0038*/ 	.byte	0x02, 0x4a
	.zero		1
	.zero		1


	//----- nvinfo : EIATTR_EXIT_INSTR_OFFSETS
	.align		4
        /*003c*/ 	.byte	0x04, 0x1c
        /*003e*/ 	.short	(.L_19 - .L_18)


	//   ....[0]....
.L_18:
        /*0040*/ 	.word	0x00000440


	//   ....[1]....
        /*0044*/ 	.word	0x00000820


	//----- nvinfo : EIATTR_CBANK_PARAM_SIZE
	.align		4
.L_19:
        /*0048*/ 	.byte	0x03, 0x19
        /*004a*/ 	.short	0x0010


	//----- nvinfo : EIATTR_PARAM_CBANK
	.align		4
        /*004c*/ 	.byte	0x04, 0x0a
        /*004e*/ 	.short	(.L_21 - .L_20)
	.align		4
.L_20:
        /*0050*/ 	.word	index@(.nv.constant0._Z12blocksumScanPiS_)
        /*0054*/ 	.short	0x0380
        /*0056*/ 	.short	0x0010


	//----- nvinfo : EIATTR_SW_WAR
	.align		4
.L_21:
        /*0058*/ 	.byte	0x04, 0x36
        /*005a*/ 	.short	(.L_23 - .L_22)
.L_22:
        /*005c*/ 	.word	0x00000008
.L_23:


//--------------------- .nv.info._Z9blockScanPiS_ --------------------------
	.section	.nv.info._Z9blockScanPiS_,"",@"SHT_CUDA_INFO"
	.sectionflags	@""
	.align	4


	//----- nvinfo : EIATTR_CUDA_API_VERSION
	.align		4
        /*0000*/ 	.byte	0x04, 0x37
        /*0002*/ 	.short	(.L_25 - .L_24)
.L_24:
        /*0004*/ 	.word	0x00000082


	//----- nvinfo : EIATTR_KPARAM_INFO
	.align		4
.L_25:
        /*0008*/ 	.byte	0x04, 0x17
        /*000a*/ 	.short	(.L_27 - .L_26)
.L_26:
        /*000c*/ 	.word	0x00000000
        /*0010*/ 	.short	0x0001
        /*0012*/ 	.short	0x0008
        /*0014*/ 	.byte	0x00, 0xf5, 0x21, 0x00


	//----- nvinfo : EIATTR_KPARAM_INFO
	.align		4
.L_27:
        /*0018*/ 	.byte	0x04, 0x17
        /*001a*/ 	.short	(.L_29 - .L_28)
.L_28:
        /*001c*/ 	.word	0x00000000
        /*0020*/ 	.short	0x0000
        /*0022*/ 	.short	0x0000
        /*0024*/ 	.byte	0x00, 0xf5, 0x21, 0x00


	//----- nvinfo : EIATTR_SPARSE_MMA_MASK
	.align		4
.L_29:
        /*0028*/ 	.byte	0x03, 0x50
        /*002a*/ 	.short	0x0000


	//----- nvinfo : EIATTR_MAXREG_COUNT
	.align		4
        /*002c*/ 	.byte	0x03, 0x1b
        /*002e*/ 	.short	0x00ff


	//----- nvinfo : EIATTR_NUM_BARRIERS
	.align		4
        /*0030*/ 	.byte	0x02, 0x4c
        /*0032*/ 	.byte	0x01
	.zero		1


	//----- nvinfo : EIATTR_MERCURY_ISA_VERSION
	.align		4
        /*0034*/ 	.byte	0x03, 0x5f
        /*0036*/ 	.short	0x0101


	//----- nvinfo : EIATTR_VRC_CTA_INIT_COUNT
	.align		4
        /*0038*/ 	.byte	0x02, 0x4a
	.zero		1
	.zero		1


	//----- nvinfo : EIATTR_EXIT_INSTR_OFFSETS
	.align		4
        /*003c*/ 	.byte	0x04, 0x1c
        /*003e*/ 	.short	(.L_31 - .L_30)


	//   ....[0]....
.L_30:
        /*0040*/ 	.word	0x000004c0


	//   ....[1]....
        /*0044*/ 	.word	0x00000590


	//----- nvinfo : EIATTR_CBANK_PARAM_SIZE
	.align		4
.L_31:
        /*0048*/ 	.byte	0x03, 0x19
        /*004a*/ 	.short	0x0010


	//----- nvinfo : EIATTR_PARAM_CBANK
	.align		4
        /*004c*/ 	.byte	0x04, 0x0a
        /*004e*/ 	.short	(.L_33 - .L_32)
	.align		4
.L_32:
        /*0050*/ 	.word	index@(.nv.constant0._Z9blockScanPiS_)
        /*0054*/ 	.short	0x0380
        /*0056*/ 	.short	0x0010


	//----- nvinfo : EIATTR_SW_WAR
	.align		4
.L_33:
        /*0058*/ 	.byte	0x04, 0x36
        /*005a*/ 	.short	(.L_35 - .L_34)
.L_34:
        /*005c*/ 	.word	0x00000008
.L_35:


//--------------------- .nv.callgraph             --------------------------
	.section	.nv.callgraph,"",@"SHT_CUDA_CALLGRAPH"
	.align	4
	.sectionentsize	8
	.align		4
        /*0000*/ 	.word	0x00000000
	.align		4
        /*0004*/ 	.word	0xffffffff
	.align		4
        /*0008*/ 	.word	0x00000000
	.align		4
        /*000c*/ 	.word	0xfffffffe
	.align		4
        /*0010*/ 	.word	0x00000000
	.align		4
        /*0014*/ 	.word	0xfffffffd
	.align		4
        /*0018*/ 	.word	0x00000000
	.align		4
        /*001c*/ 	.word	0xfffffffc


//--------------------- .text._Z12blocksumScanPiS_ --------------------------
	.section	.text._Z12blocksumScanPiS_,"ax",@progbits
	.align	128
        .global         _Z12blocksumScanPiS_
        .type           _Z12blocksumScanPiS_,@function
        .size           _Z12blocksumScanPiS_,(.L_x_11 - _Z12blocksumScanPiS_)
        .other          _Z12blocksumScanPiS_,@"STO_CUDA_ENTRY STV_DEFAULT"
_Z12blocksumScanPiS_:
.text._Z12blocksumScanPiS_:
[----:B------:R-:W-:Y:S01]  /*0000*/  LDC R1, c[0x0][0x37c] ;  /* 0x0000df00ff017b82 */ /* 0x000fe20000000800 */
[----:B------:R-:W0:Y:S07]  /*0010*/  S2R R0, SR_TID.X ;  /* 0x0000000000007919 */ /* 0x000e2e0000002100 */
[----:B------:R-:W0:Y:S01]  /*0020*/  LDC.64 R6, c[0x0][0x388] ;  /* 0x0000e200ff067b82 */ /* 0x000e220000000a00 */
[----:B------:R-:W1:Y:S01]  /*0030*/  LDCU.64 UR8, c[0x0][0x358] ;  /* 0x00006b00ff0877ac */ /* 0x000e620008000a00 */
[----:B0-----:R-:W-:-:S06]  /*0040*/  IMAD.WIDE.U32 R6, R0, 0x4, R6 ;  /* 0x0000000400067825 */ /* 0x001fcc00078e0006 */
[----:B-1----:R-:W2:Y:S01]  /*0050*/  LDG.E R7, desc[UR8][R6.64] ;  /* 0x0000000806077981 */ /* 0x002ea2000c1e1900 */
[----:B------:R-:W0:Y:S01]  /*0060*/  S2UR UR5, SR_CgaCtaId ;  /* 0x00000000000579c3 */ /* 0x000e220000008800 */
[----:B------:R-:W-:Y:S01]  /*0070*/  UMOV UR4, 0x400 ;  /* 0x0000040000047882 */ /* 0x000fe20000000000 */
[----:B------:R-:W1:Y:S01]  /*0080*/  LDCU UR6, c[0x0][0x360] ;  /* 0x00006c00ff0677ac */ /* 0x000e620008000800 */
[----:B------:R-:W-:Y:S01]  /*0090*/  ISETP.NE.AND P0, PT, R0, RZ, PT ;  /* 0x000000ff0000720c */ /* 0x000fe20003f05270 */
[----:B-1----:R-:W-:Y:S02]  /*00a0*/  UISETP.GE.U32.AND UP0, UPT, UR6, 0x2, UPT ;  /* 0x000000020600788c */ /* 0x002fe4000bf06070 */
[----:B------:R-:W-:Y:S01]  /*00b0*/  IMAD.U32 R2, RZ, RZ, UR6 ;  /* 0x00000006ff027e24 */ /* 0x000fe2000f8e00ff */
[----:B0-----:R-:W-:-:S03]  /*00c0*/  ULEA UR4, UR5, UR4, 0x18 ;  /* 0x0000000405047291 */ /* 0x001fc6000f8ec0ff */
[C---:B------:R-:W-:Y:S01]  /*00d0*/  VIADD R3, R2.reuse, 0xffffffff ;  /* 0xffffffff02037836 */ /* 0x040fe20000000000 */
[----:B------:R-:W-:Y:S02]  /*00e0*/  ISETP.GE.U32.AND P2, PT, R2, 0x2, PT ;  /* 0x000000020200780c */ /* 0x000fe40003f46070 */
[C---:B------:R-:W-:Y:S02]  /*00f0*/  LEA R4, R0.reuse, UR4, 0x2 ;  /* 0x0000000400047c11 */ /* 0x040fe4000f8e10ff */
[----:B------:R-:W-:-:S03]  /*0100*/  ISETP.NE.AND P1, PT, R0, R3, PT ;  /* 0x000000030000720c */ /* 0x000fc60003f25270 */
[----:B--2---:R0:W-:Y:S01]  /*0110*/  STS [R4], R7 ;  /* 0x0000000704007388 */ /* 0x0041e20000000800 */
[----:B------:R-:W-:Y:S06]  /*0120*/  BAR.SYNC.DEFER_BLOCKING 0x0 ;  /* 0x0000000000007b1d */ /* 0x000fec0000010000 */
[----:B------:R-:W-:Y:S05]  /*0130*/  BRA.U !UP0, `(.L_x_0) ;  /* 0x00000001083c7547 */ /* 0x000fea000b800000 */
[----:B0-----:R-:W-:Y:S01]  /*0140*/  IADD3 R7, PT, PT, R0, 0x1, RZ ;  /* 0x0000000100077810 */ /* 0x001fe20007ffe0ff */
[----:B------:R-:W-:-:S06]  /*0150*/  UMOV UR5, 0x1 ;  /* 0x0000000100057882 */ /* 0x000fcc0000000000 */
.L_x_1:
[----:B------:R-:W-:-:S04]  /*0160*/  USHF.L.U32 UR6, UR5, 0x1, URZ ;  /* 0x0000000105067899 */ /* 0x000fc800080006ff */
[----:B------:R-:W-:-:S06]  /*0170*/  UIADD3 UR7, UPT, UPT, UR6, -0x1, URZ ;  /* 0xffffffff06077890 */ /* 0x000fcc000fffe0ff */
[----:B------:R-:W-:-:S13]  /*0180*/  LOP3.LUT P3, RZ, R7, UR7, RZ, 0xc0, !PT ;  /* 0x0000000707ff7c12 */ /* 0x000fda000f86c0ff */
[----:B------:R-:W-:Y:S01]  /*0190*/  @!P3 VIADD R3, R0, -UR5 ;  /* 0x800000050003bc36 */ /* 0x000fe20008000000 */
[----:B------:R-:W-:Y:S01]  /*01a0*/  @!P3 LDS R6, [R4] ;  /* 0x000000000406b984 */ /* 0x000fe20000000800 */
[----:B------:R-:W-:-:S03]  /*01b0*/  UMOV UR5, UR6 ;  /* 0x0000000600057c82 */ /* 0x000fc60008000000 */
[----:B------:R-:W-:-:S06]  /*01c0*/  @!P3 LEA R3, R3, UR4, 0x2 ;  /* 0x000000040303bc11 */ /* 0x000fcc000f8e10ff */
[----:B------:R-:W0:Y:S02]  /*01d0*/  @!P3 LDS R3, [R3] ;  /* 0x000000000303b984 */ /* 0x000e240000000800 */
[----:B0-----:R-:W-:-:S05]  /*01e0*/  @!P3 IMAD.IADD R5, R3, 0x1, R6 ;  /* 0x000000010305b824 */ /* 0x001fca00078e0206 */
[----:B------:R1:W-:Y:S01]  /*01f0*/  @!P3 STS [R4], R5 ;  /* 0x000000050400b388 */ /* 0x0003e20000000800 */
[----:B------:R-:W-:Y:S01]  /*0200*/  BAR.SYNC.DEFER_BLOCKING 0x0 ;  /* 0x0000000000007b1d */ /* 0x000fe20000010000 */
[----:B------:R-:W-:-:S13]  /*0210*/  ISETP.LE.U32.AND P3, PT, R2, UR6, PT ;  /* 0x0000000602007c0c */ /* 0x000fda000bf63070 */
[----:B-1----:R-:W-:Y:S05]  /*0220*/  @!P3 BRA `(.L_x_1) ;  /* 0xfffffffc00ccb947 */ /* 0x002fea000383ffff */
.L_x_0:
[----:B------:R1:W-:Y:S01]  /*0230*/  @!P1 STS [R4], RZ ;  /* 0x000000ff04009388 */ /* 0x0003e20000000800 */
[----:B------:R-:W-:Y:S05]  /*0240*/  @!P2 BRA `(.L_x_2) ;  /* 0x00000000007ca947 */ /* 0x000fea0003800000 */
[----:B------:R-:W-:-:S07]  /*0250*/  IADD3 R10, PT, PT, R0, 0x1, RZ ;  /* 0x00000001000a7810 */ /* 0x000fce0007ffe0ff */
.L_x_3:
[----:B------:R-:W-:-:S04]  /*0260*/  LOP3.LUT P2, R3, R2, 0x7fe, RZ, 0xc0, !PT ;  /* 0x000007fe02037812 */ /* 0x000fc8000784c0ff */
[----:B------:R-:W2:Y:S01]  /*0270*/  I2F.U32.RP R5, R3 ;  /* 0x0000000300057306 */ /* 0x000ea20000209000 */
[----:B------:R-:W-:-:S07]  /*0280*/  IMAD.MOV R9, RZ, RZ, -R3 ;  /* 0x000000ffff097224 */ /* 0x000fce00078e0a03 */
[----:B--2---:R-:W2:Y:S02]  /*0290*/  MUFU.RCP R5, R5 ;  /* 0x0000000500057308 */ /* 0x004ea40000001000 */
[----:B--2---:R-:W-:-:S06]  /*02a0*/  VIADD R6, R5, 0xffffffe ;  /* 0x0ffffffe05067836 */ /* 0x004fcc0000000000 */
[----:B0-----:R0:W2:Y:S02]  /*02b0*/  F2I.FTZ.U32.TRUNC.NTZ R7, R6 ;  /* 0x0000000600077305 */ /* 0x0010a4000021f000 */
[----:B0-----:R-:W-:Y:S02]  /*02c0*/  HFMA2 R6, -RZ, RZ, 0, 0 ;  /* 0x00000000ff067431 */ /* 0x001fe400000001ff */
[----:B--2---:R-:W-:-:S04]  /*02d0*/  IMAD R9, R9, R7, RZ ;  /* 0x0000000709097224 */ /* 0x004fc800078e02ff */
[----:B------:R-:W-:-:S06]  /*02e0*/  IMAD.HI.U32 R7, R7, R9, R6 ;  /* 0x0000000907077227 */ /* 0x000fcc00078e0006 */
[----:B------:R-:W-:-:S04]  /*02f0*/  IMAD.HI.U32 R7, R7, R10, RZ ;  /* 0x0000000a07077227 */ /* 0x000fc800078e00ff */
[----:B------:R-:W-:Y:S01]  /*0300*/  IMAD.MOV R8, RZ, RZ, -R7 ;  /* 0x000000ffff087224 */ /* 0x000fe200078e0a07 */
[----:B------:R-:W-:-:S03]  /*0310*/  SHF.R.U32.HI R7, RZ, 0x1, R2 ;  /* 0x00000001ff077819 */ /* 0x000fc60000011602 */
[----:B------:R-:W-:-:S05]  /*0320*/  IMAD R8, R3, R8, R10 ;  /* 0x0000000803087224 */ /* 0x000fca00078e020a */
[----:B------:R-:W-:-:S13]  /*0330*/  ISETP.GE.U32.AND P1, PT, R8, R3, PT ;  /* 0x000000030800720c */ /* 0x000fda0003f26070 */
[----:B------:R-:W-:-:S05]  /*0340*/  @P1 IMAD.IADD R8, R8, 0x1, -R3 ;  /* 0x0000000108081824 */ /* 0x000fca00078e0a03 */
[----:B------:R-:W-:-:S13]  /*0350*/  ISETP.GE.U32.AND P1, PT, R8, R3, PT ;  /* 0x000000030800720c */ /* 0x000fda0003f26070 */
[----:B------:R-:W-:Y:S02]  /*0360*/  @P1 IADD3 R8, PT, PT, -R3, R8, RZ ;  /* 0x0000000803081210 */ /* 0x000fe40007ffe1ff */
[----:B------:R-:W-:-:S04]  /*0370*/  @!P2 LOP3.LUT R8, RZ, R3, RZ, 0x33, !PT ;  /* 0x00000003ff08a212 */ /* 0x000fc800078e33ff */
[----:B------:R-:W-:-:S13]  /*0380*/  ISETP.NE.AND P1, PT, R8, RZ, PT ;  /* 0x000000ff0800720c */ /* 0x000fda0003f25270 */
[----:B------:R-:W-:-:S05]  /*0390*/  @!P1 IMAD.IADD R3, R0, 0x1, -R7 ;  /* 0x0000000100039824 */ /* 0x000fca00078e0a07 */
[----:B------:R-:W-:Y:S02]  /*03a0*/  @!P1 LEA R6, R3, UR4, 0x2 ;  /* 0x0000000403069c11 */ /* 0x000fe4000f8e10ff */
[----:B------:R-:W-:Y:S04]  /*03b0*/  @!P1 LDS R3, [R4] ;  /* 0x0000000004039984 */ /* 0x000fe80000000800 */
[----:B------:R-:W0:Y:S02]  /*03c0*/  @!P1 LDS R8, [R6] ;  /* 0x0000000006089984 */ /* 0x000e240000000800 */
[----:B0-----:R-:W-:-:S05]  /*03d0*/  @!P1 IMAD.IADD R5, R3, 0x1, R8 ;  /* 0x0000000103059824 */ /* 0x001fca00078e0208 */
[----:B------:R2:W-:Y:S04]  /*03e0*/  @!P1 STS [R4], R5 ;  /* 0x0000000504009388 */ /* 0x0005e80000000800 */
[----:B------:R2:W-:Y:S01]  /*03f0*/  @!P1 STS [R6], R3 ;  /* 0x0000000306009388 */ /* 0x0005e20000000800 */
[----:B------:R-:W-:Y:S01]  /*0400*/  BAR.SYNC.DEFER_BLOCKING 0x0 ;  /* 0x0000000000007b1d */ /* 0x000fe20000010000 */
[----:B------:R-:W-:Y:S02]  /*0410*/  ISETP.GT.U32.AND P1, PT, R2, 0x3, PT ;  /* 0x000000030200780c */ /* 0x000fe40003f24070 */
[----:B------:R-:W-:-:S11]  /*0420*/  MOV R2, R7 ;  /* 0x0000000700027202 */ /* 0x000fd60000000f00 */
[----:B--2---:R-:W-:Y:S05]  /*0430*/  @P1 BRA `(.L_x_3) ;  /* 0xfffffffc00881947 */ /* 0x004fea000383ffff */
.L_x_2:
[----:B------:R-:W-:Y:S05]  /*0440*/  @!P0 EXIT ;  /* 0x000000000000894d */ /* 0x000fea0003800000 */
[----:B01----:R-:W0:Y:S01]  /*0450*/  LDS R4, [R4] ;  /* 0x0000000004047984 */ /* 0x003e220000000800 */
[----:B------:R-:W1:Y:S01]  /*0460*/  LDC.64 R2, c[0x0][0x380] ;  /* 0x0000e000ff027b82 */ /* 0x000e620000000a00 */
[----:B------:R-:W-:Y:S01]  /*0470*/  UMOV UR4, URZ ;  /* 0x000000ff00047c82 */ /* 0x000fe20008000000 */
[----:B-1----:R-:W-:-:S03]  /*0480*/  IMAD.WIDE.U32 R2, R0, 0x1000, R2 ;  /* 0x0000100000027825 */ /* 0x002fc600078e0002 */
[----:B------:R-:W-:-:S05]  /*0490*/  IADD3 R0, P0, PT, R2, 0x20, RZ ;  /* 0x0000002002007810 */ /* 0x000fca0007f1e0ff */
[----:B0-----:R-:W-:-:S08]  /*04a0*/  IMAD.X R15, RZ, RZ, R3, P0 ;  /* 0x000000ffff0f7224 */ /* 0x001fd000000e0603 */
.L_x_4:
[----:B------:R-:W-:Y:S01]  /*04b0*/  IMAD.MOV.U32 R2, RZ, RZ, R0 ;  /* 0x000000ffff027224 */ /* 0x000fe200078e0000 */
[----:B------:R-:W-:-:S05]  /*04c0*/  MOV R3, R15 ;  /* 0x0000000f00037202 */ /* 0x000fca0000000f00 */
[----:B------:R-:W2:Y:S04]  /*04d0*/  LDG.E R17, desc[UR8][R2.64+-0x1c] ;  /* 0xffffe40802117981 */ /* 0x000ea8000c1e1900 */
[----:B------:R-:W3:Y:S04]  /*04e0*/  LDG.E R19, desc[UR8][R2.64+-0x18] ;  /* 0xffffe80802137981 */ /* 0x000ee8000c1e1900 */
[----:B------:R-:W4:Y:S04]  /*04f0*/  LDG.E R21, desc[UR8][R2.64+-0x14] ;  /* 0xffffec0802157981 */ /* 0x000f28000c1e1900 */
[----:B------:R-:W5:Y:S04]  /*0500*/  LDG.E R23, desc[UR8][R2.64+-0x10] ;  /* 0xfffff00802177981 */ /* 0x000f68000c1e1900 */
        /* <DEDUP_REMOVED lines=11> */
[----:B------:R-:W5:Y:S01]  /*05c0*/  LDG.E R0, desc[UR8][R2.64] ;  /* 0x0000000802007981 */ /* 0x000f62000c1e1900 */
[----:B------:R-:W-:-:S04]  /*05d0*/  UIADD3 UR4, UPT, UPT, UR4, 0x10, URZ ;  /* 0x0000001004047890 */ /* 0x000fc8000fffe0ff */
[----:B------:R-:W-:Y:S01]  /*05e0*/  UISETP.NE.AND UP0, UPT, UR4, 0x400, UPT ;  /* 0x000004000400788c */ /* 0x000fe2000bf05270 */
[C---:B--2---:R-:W-:Y:S01]  /*05f0*/  IMAD.IADD R17, R4.reuse, 0x1, R17 ;  /* 0x0000000104117824 */ /* 0x044fe200078e0211 */
[C---:B---3--:R-:W-:Y:S01]  /*0600*/  IADD3 R19, PT, PT, R4.reuse, R19, RZ ;  /* 0x0000001304137210 */ /* 0x048fe20007ffe0ff */
[C---:B----4-:R-:W-:Y:S02]  /*0610*/  IMAD.IADD R21, R4.reuse, 0x1, R21 ;  /* 0x0000000104157824 */ /* 0x050fe400078e0215 */
[C---:B-----5:R-:W-:Y:S01]  /*0620*/  IMAD.IADD R23, R4.reuse, 0x1, R23 ;  /* 0x0000000104177824 */ /* 0x060fe200078e0217 */
[C---:B------:R-:W-:Y:S01]  /*0630*/  IADD3 R25, PT, PT, R4.reuse, R25, RZ ;  /* 0x0000001904197210 */ /* 0x040fe20007ffe0ff */
[C---:B------:R-:W-:Y:S02]  /*0640*/  IMAD.IADD R27, R4.reuse, 0x1, R27 ;  /* 0x00000001041b7824 */ /* 0x040fe400078e021b */
[C---:B------:R-:W-:Y:S02]  /*0650*/  IMAD.IADD R29, R4.reuse, 0x1, R29 ;  /* 0x00000001041d7824 */ /* 0x040fe400078e021d */
[C---:B------:R-:W-:Y:S01]  /*0660*/  IMAD.IADD R6, R4.reuse, 0x1, R6 ;  /* 0x0000000104067824 */ /* 0x040fe200078e0206 */
[C---:B------:R-:W-:Y:S01]  /*0670*/  IADD3 R8, PT, PT, R4.reuse, R8, RZ ;  /* 0x0000000804087210 */ /* 0x040fe20007ffe0ff */
[C---:B------:R-:W-:Y:S01]  /*0680*/  IMAD.IADD R13, R4.reuse, 0x1, R13 ;  /* 0x00000001040d7824 */ /* 0x040fe200078e020d */
[C---:B------:R-:W-:Y:S01]  /*0690*/  IADD3 R5, PT, PT, R4.reuse, R5, RZ ;  /* 0x0000000504057210 */ /* 0x040fe20007ffe0ff */
[C---:B------:R-:W-:Y:S01]  /*06a0*/  IMAD.IADD R11, R4.reuse, 0x1, R11 ;  /* 0x00000001040b7824 */ /* 0x040fe200078e020b */
[C---:B------:R-:W-:Y:S01]  /*06b0*/  IADD3 R9, PT, PT, R4.reuse, R9, RZ ;  /* 0x0000000904097210 */ /* 0x040fe20007ffe0ff */
[C---:B------:R-:W-:Y:S01]  /*06c0*/  IMAD.IADD R7, R4.reuse, 0x1, R7 ;  /* 0x0000000104077824 */ /* 0x040fe200078e0207 */
[----:B------:R-:W-:Y:S04]  /*06d0*/  STG.E desc[UR8][R2.64+-0x1c], R17 ;  /* 0xffffe41102007986 */ /* 0x000fe8000c101908 */
        /* <DEDUP_REMOVED lines=12> */
[----:B------:R-:W-:Y:S01]  /*07a0*/  STG.E desc[UR8][R2.64+0x1c], R7 ;  /* 0x00001c0702007986 */ /* 0x000fe2000c101908 */
[----:B------:R-:W-:-:S05]  /*07b0*/  IMAD.IADD R15, R4, 0x1, R15 ;  /* 0x00000001040f7824 */ /* 0x000fca00078e020f */
[----:B------:R0:W-:Y:S02]  /*07c0*/  STG.E desc[UR8][R2.64+-0x20], R15 ;  /* 0xffffe00f02007986 */ /* 0x0001e4000c101908 */
[----:B0-----:R-:W-:Y:S02]  /*07d0*/  IADD3 R15, PT, PT, R4, R0, RZ ;  /* 0x00000000040f7210 */ /* 0x001fe40007ffe0ff */
[----:B------:R-:W-:-:S03]  /*07e0*/  IADD3 R0, P0, PT, R2, 0x40, RZ ;  /* 0x0000004002007810 */ /* 0x000fc60007f1e0ff */
[----:B------:R0:W-:Y:S02]  /*07f0*/  STG.E desc[UR8][R2.64], R15 ;  /* 0x0000000f02007986 */ /* 0x0001e4000c101908 */
[----:B0-----:R-:W-:Y:S01]  /*0800*/  IADD3.X R15, PT, PT, RZ, R3, RZ, P0, !PT ;  /* 0x00000003ff0f7210 */ /* 0x001fe200007fe4ff */
[----:B------:R-:W-:Y:S07]  /*0810*/  BRA.U UP0, `(.L_x_4) ;  /* 0xfffffffd00247547 */ /* 0x000fee000b83ffff */
[----:B------:R-:W-:Y:S05]  /*0820*/  EXIT ;  /* 0x000000000000794d */ /* 0x000fea0003800000 */
.L_x_5:
[----:B------:R-:W-:-:S00]  /*0830*/  BRA `(.L_x_5) ;  /* 0xfffffffc00fc7947 */ /* 0x000fc0000383ffff */
[----:B------:R-:W-:-:S00]  /*0840*/  NOP ;  /* 0x0000000000007918 */ /* 0x000fc00000000000 */
        /* <DEDUP_REMOVED lines=11> */
.L_x_11:


//--------------------- .text._Z9blockScanPiS_    --------------------------
	.section	.text._Z9blockScanPiS_,"ax",@progbits
	.align	128
        .global         _Z9blockScanPiS_
        .type           _Z9blockScanPiS_,@function
        .size           _Z9blockScanPiS_,(.L_x_12 - _Z9blockScanPiS_)
        .other          _Z9blockScanPiS_,@"STO_CUDA_ENTRY STV_DEFAULT"
_Z9blockScanPiS_:
.text._Z9blockScanPiS_:
[----:B------:R-:W-:Y:S01]  /*0000*/  LDC R1, c[0x0][0x37c] ;  /* 0x0000df00ff017b82 */ /* 0x000fe20000000800 */
[----:B------:R-:W0:Y:S07]  /*0010*/  S2R R0, SR_CTAID.X ;  /* 0x0000000000007919 */ /* 0x000e2e0000002500 */
[----:B------:R-:W1:Y:S01]  /*0020*/  LDC.64 R2, c[0x0][0x380] ;  /* 0x0000e000ff027b82 */ /* 0x000e620000000a00 */
[----:B------:R-:W2:Y:S01]  /*0030*/  LDCU.64 UR8, c[0x0][0x358] ;  /* 0x00006b00ff0877ac */ /* 0x000ea20008000a00 */
[----:B------:R-:W3:Y:S01]  /*0040*/  S2R R5, SR_TID.X ;  /* 0x0000000000057919 */ /* 0x000ee20000002100 */
[----:B0-----:R-:W-:-:S05]  /*0050*/  IMAD.SHL.U32 R4, R0, 0x400, RZ ;  /* 0x0000040000047824 */ /* 0x001fca00078e00ff */
[----:B---3--:R-:W-:-:S05]  /*0060*/  LOP3.LUT R7, R4, R5, RZ, 0xfc, !PT ;  /* 0x0000000504077212 */ /* 0x008fca00078efcff */
[----:B-1----:R-:W-:-:S05]  /*0070*/  IMAD.WIDE.U32 R2, R7, 0x4, R2 ;  /* 0x0000000407027825 */ /* 0x002fca00078e0002 */
[----:B--2---:R-:W2:Y:S01]  /*0080*/  LDG.E R10, desc[UR8][R2.64] ;  /* 0x00000008020a7981 */ /* 0x004ea2000c1e1900 */
[----:B------:R-:W0:Y:S01]  /*0090*/  S2UR UR5, SR_CgaCtaId ;  /* 0x00000000000579c3 */ /* 0x000e220000008800 */
[----:B------:R-:W-:Y:S01]  /*00a0*/  UMOV UR4, 0x400 ;  /* 0x0000040000047882 */ /* 0x000fe20000000000 */
[C---:B------:R-:W-:Y:S01]  /*00b0*/  ISETP.NE.AND P1, PT, R5.reuse, 0x3ff, PT ;  /* 0x000003ff0500780c */ /* 0x040fe20003f25270 */
[----:B------:R-:W1:Y:S01]  /*00c0*/  LDCU UR6, c[0x0][0x360] ;  /* 0x00006c00ff0677ac */ /* 0x000e620008000800 */
[----:B------:R-:W-:-:S11]  /*00d0*/  ISETP.NE.AND P0, PT, R5, 0x3ff, PT ;  /* 0x000003ff0500780c */ /* 0x000fd60003f05270 */
[----:B------:R-:W3:Y:S01]  /*00e0*/  @!P1 S2R R12, SR_CgaCtaId ;  /* 0x00000000000c9919 */ /* 0x000ee20000008800 */
[----:B------:R-:W-:Y:S01]  /*00f0*/  @!P1 MOV R11, 0x400 ;  /* 0x00000400000b9802 */ /* 0x000fe20000000f00 */
[----:B-1----:R-:W-:Y:S02]  /*0100*/  UISETP.GE.U32.AND UP0, UPT, UR6, 0x2, UPT ;  /* 0x000000020600788c */ /* 0x002fe4000bf06070 */
[----:B------:R-:W-:Y:S01]  /*0110*/  IMAD.U32 R8, RZ, RZ, UR6 ;  /* 0x00000006ff087e24 */ /* 0x000fe2000f8e00ff */
[----:B0-----:R-:W-:-:S04]  /*0120*/  ULEA UR4, UR5, UR4, 0x18 ;  /* 0x0000000405047291 */ /* 0x001fc8000f8ec0ff */
[----:B------:R-:W-:Y:S02]  /*0130*/  ISETP.GE.U32.AND P2, PT, R8, 0x2, PT ;  /* 0x000000020800780c */ /* 0x000fe40003f46070 */
[----:B------:R-:W-:-:S05]  /*0140*/  MOV R6, UR4 ;  /* 0x0000000400067c02 */ /* 0x000fca0008000f00 */
[----:B------:R-:W-:-:S05]  /*0150*/  IMAD R7, R5, 0x4, R6 ;  /* 0x0000000405077824 */ /* 0x000fca00078e0206 */
[----:B--2---:R0:W-:Y:S01]  /*0160*/  STS [R7], R10 ;  /* 0x0000000a07007388 */ /* 0x0041e20000000800 */
[----:B------:R-:W-:Y:S06]  /*0170*/  BAR.SYNC.DEFER_BLOCKING 0x0 ;  /* 0x0000000000007b1d */ /* 0x000fec0000010000 */
[----:B---3--:R-:W-:Y:S05]  /*0180*/  BRA.U !UP0, `(.L_x_6) ;  /* 0x00000001083c7547 */ /* 0x008fea000b800000 */
[----:B------:R-:W-:Y:S01]  /*0190*/  VIADD R13, R5, 0x1 ;  /* 0x00000001050d7836 */ /* 0x000fe20000000000 */
[----:B------:R-:W-:-:S06]  /*01a0*/  UMOV UR4, 0x1 ;  /* 0x0000000100047882 */ /* 0x000fcc0000000000 */
.L_x_7:
[----:B------:R-:W-:-:S04]  /*01b0*/  USHF.L.U32 UR5, UR4, 0x1, URZ ;  /* 0x0000000104057899 */ /* 0x000fc800080006ff */
[----:B------:R-:W-:-:S06]  /*01c0*/  UIADD3 UR6, UPT, UPT, UR5, -0x1, URZ ;  /* 0xffffffff05067890 */ /* 0x000fcc000fffe0ff */
[----:B------:R-:W-:-:S13]  /*01d0*/  LOP3.LUT P3, RZ, R13, UR6, RZ, 0xc0, !PT ;  /* 0x000000060dff7c12 */ /* 0x000fda000f86c0ff */
[----:B------:R-:W-:Y:S01]  /*01e0*/  @!P3 IADD3 R9, PT, PT, R5, -UR4, RZ ;  /* 0x800000040509bc10 */ /* 0x000fe2000fffe0ff */
[----:B0-----:R-:W-:Y:S01]  /*01f0*/  @!P3 LDS R10, [R7] ;  /* 0x00000000070ab984 */ /* 0x001fe20000000800 */
[----:B------:R-:W-:-:S03]  /*0200*/  UMOV UR4, UR5 ;  /* 0x0000000500047c82 */ /* 0x000fc60008000000 */
[----:B------:R-:W-:-:S06]  /*0210*/  @!P3 IMAD R9, R9, 0x4, R6 ;  /* 0x000000040909b824 */ /* 0x000fcc00078e0206 */
[----:B------:R-:W0:Y:S02]  /*0220*/  @!P3 LDS R9, [R9] ;  /* 0x000000000909b984 */ /* 0x000e240000000800 */
[----:B0-----:R-:W-:-:S05]  /*0230*/  @!P3 IMAD.IADD R10, R9, 0x1, R10 ;  /* 0x00000001090ab824 */ /* 0x001fca00078e020a */
[----:B------:R1:W-:Y:S01]  /*0240*/  @!P3 STS [R7], R10 ;  /* 0x0000000a0700b388 */ /* 0x0003e20000000800 */
[----:B------:R-:W-:Y:S01]  /*0250*/  BAR.SYNC.DEFER_BLOCKING 0x0 ;  /* 0x0000000000007b1d */ /* 0x000fe20000010000 */
[----:B------:R-:W-:-:S13]  /*0260*/  ISETP.LE.U32.AND P3, PT, R8, UR5, PT ;  /* 0x0000000508007c0c */ /* 0x000fda000bf63070 */
[----:B-1----:R-:W-:Y:S05]  /*0270*/  @!P3 BRA `(.L_x_7) ;  /* 0xfffffffc00ccb947 */ /* 0x002fea000383ffff */
.L_x_6:
[----:B------:R-:W-:-:S05]  /*0280*/  @!P1 LEA R6, R12, R11, 0x18 ;  /* 0x0000000b0c069211 */ /* 0x000fca00078ec0ff */
[----:B------:R1:W-:Y:S01]  /*0290*/  @!P1 STS [R6+0xffc], RZ ;  /* 0x000ffcff06009388 */ /* 0x0003e20000000800 */
[----:B------:R-:W-:Y:S05]  /*02a0*/  @!P2 BRA `(.L_x_8) ;  /* 0x00000000007ca947 */ /* 0x000fea0003800000 */
[----:B------:R-:W-:-:S07]  /*02b0*/  IADD3 R16, PT, PT, R5, 0x1, RZ ;  /* 0x0000000105107810 */ /* 0x000fce0007ffe0ff */
.L_x_9:
[----:B------:R-:W-:-:S04]  /*02c0*/  LOP3.LUT P2, R9, R8, 0x7fe, RZ, 0xc0, !PT ;  /* 0x000007fe08097812 */ /* 0x000fc8000784c0ff */
[----:B------:R-:W2:Y:S01]  /*02d0*/  I2F.U32.RP R12, R9 ;  /* 0x00000009000c7306 */ /* 0x000ea20000209000 */
[----:B------:R-:W-:-:S07]  /*02e0*/  IMAD.MOV R13, RZ, RZ, -R9 ;  /* 0x000000ffff0d7224 */ /* 0x000fce00078e0a09 */
[----:B--2---:R-:W0:Y:S02]  /*02f0*/  MUFU.RCP R12, R12 ;  /* 0x0000000c000c7308 */ /* 0x004e240000001000 */
[----:B0-----:R-:W-:-:S06]  /*0300*/  VIADD R10, R12, 0xffffffe ;  /* 0x0ffffffe0c0a7836 */ /* 0x001fcc0000000000 */
[----:B------:R0:W2:Y:S02]  /*0310*/  F2I.FTZ.U32.TRUNC.NTZ R11, R10 ;  /* 0x0000000a000b7305 */ /* 0x0000a4000021f000 */
[----:B0-----:R-:W-:Y:S02]  /*0320*/  HFMA2 R10, -RZ, RZ, 0, 0 ;  /* 0x00000000ff0a7431 */ /* 0x001fe400000001ff */
[----:B--2---:R-:W-:-:S04]  /*0330*/  IMAD R13, R13, R11, RZ ;  /* 0x0000000b0d0d7224 */ /* 0x004fc800078e02ff */
[----:B------:R-:W-:-:S06]  /*0340*/  IMAD.HI.U32 R11, R11, R13, R10 ;  /* 0x0000000d0b0b7227 */ /* 0x000fcc00078e000a */
[----:B------:R-:W-:-:S04]  /*0350*/  IMAD.HI.U32 R11, R11, R16, RZ ;  /* 0x000000100b0b7227 */ /* 0x000fc800078e00ff */
[----:B------:R-:W-:-:S04]  /*0360*/  IMAD.MOV R14, RZ, RZ, -R11 ;  /* 0x000000ffff0e7224 */ /* 0x000fc800078e0a0b */
[----:B------:R-:W-:-:S05]  /*0370*/  IMAD R14, R9, R14, R16 ;  /* 0x0000000e090e7224 */ /* 0x000fca00078e0210 */
[----:B------:R-:W-:-:S13]  /*0380*/  ISETP.GE.U32.AND P1, PT, R14, R9, PT ;  /* 0x000000090e00720c */ /* 0x000fda0003f26070 */
[----:B------:R-:W-:-:S05]  /*0390*/  @P1 IMAD.IADD R14, R14, 0x1, -R9 ;  /* 0x000000010e0e1824 */ /* 0x000fca00078e0a09 */
[----:B------:R-:W-:-:S13]  /*03a0*/  ISETP.GE.U32.AND P1, PT, R14, R9, PT ;  /* 0x000000090e00720c */ /* 0x000fda0003f26070 */
[----:B------:R-:W-:Y:S02]  /*03b0*/  @P1 IADD3 R14, PT, PT, -R9, R14, RZ ;  /* 0x0000000e090e1210 */ /* 0x000fe40007ffe1ff */
[----:B------:R-:W-:-:S04]  /*03c0*/  @!P2 LOP3.LUT R14, RZ, R9, RZ, 0x33, !PT ;  /* 0x00000009ff0ea212 */ /* 0x000fc800078e33ff */
[----:B------:R-:W-:Y:S02]  /*03d0*/  ISETP.NE.AND P1, PT, R14, RZ, PT ;  /* 0x000000ff0e00720c */ /* 0x000fe40003f25270 */
[----:B------:R-:W-:-:S11]  /*03e0*/  SHF.R.U32.HI R14, RZ, 0x1, R8 ;  /* 0x00000001ff0e7819 */ /* 0x000fd60000011608 */
[----:B------:R-:W-:-:S04]  /*03f0*/  @!P1 IMAD.IADD R9, R5, 0x1, -R14 ;  /* 0x0000000105099824 */ /* 0x000fc800078e0a0e */
[----:B------:R-:W-:Y:S02]  /*0400*/  @!P1 IMAD R10, R9, 0x4, R6 ;  /* 0x00000004090a9824 */ /* 0x000fe400078e0206 */
[----:B------:R-:W-:Y:S04]  /*0410*/  @!P1 LDS R9, [R7] ;  /* 0x0000000007099984 */ /* 0x000fe80000000800 */
[----:B------:R-:W0:Y:S02]  /*0420*/  @!P1 LDS R12, [R10] ;  /* 0x000000000a0c9984 */ /* 0x000e240000000800 */
[----:B0-----:R-:W-:-:S05]  /*0430*/  @!P1 IADD3 R12, PT, PT, R9, R12, RZ ;  /* 0x0000000c090c9210 */ /* 0x001fca0007ffe0ff */
[----:B------:R2:W-:Y:S04]  /*0440*/  @!P1 STS [R7], R12 ;  /* 0x0000000c07009388 */ /* 0x0005e80000000800 */
[----:B------:R2:W-:Y:S01]  /*0450*/  @!P1 STS [R10], R9 ;  /* 0x000000090a009388 */ /* 0x0005e20000000800 */
[----:B------:R-:W-:Y:S01]  /*0460*/  BAR.SYNC.DEFER_BLOCKING 0x0 ;  /* 0x0000000000007b1d */ /* 0x000fe20000010000 */
[----:B------:R-:W-:Y:S01]  /*0470*/  ISETP.GT.U32.AND P1, PT, R8, 0x3, PT ;  /* 0x000000030800780c */ /* 0x000fe20003f24070 */
[----:B------:R-:W-:-:S12]  /*0480*/  IMAD.MOV.U32 R8, RZ, RZ, R14 ;  /* 0x000000ffff087224 */ /* 0x000fd800078e000e */
[----:B--2---:R-:W-:Y:S05]  /*0490*/  @P1 BRA `(.L_x_9) ;  /* 0xfffffffc00881947 */ /* 0x004fea000383ffff */
.L_x_8:
[----:B0-----:R-:W0:Y:S04]  /*04a0*/  @P0 LDS R7, [R7+0x4] ;  /* 0x0000040007070984 */ /* 0x001e280000000800 */
[----:B0-----:R0:W-:Y:S01]  /*04b0*/  @P0 STG.E desc[UR8][R2.64], R7 ;  /* 0x0000000702000986 */ /* 0x0011e2000c101908 */
[----:B------:R-:W-:Y:S05]  /*04c0*/  @P0 EXIT ;  /* 0x000000000000094d */ /* 0x000fea0003800000 */
[----:B0-----:R-:W0:Y:S02]  /*04d0*/  LDC.64 R2, c[0x0][0x380] ;  /* 0x0000e000ff027b82 */ /* 0x001e240000000a00 */
[----:B0-----:R-:W-:-:S06]  /*04e0*/  IMAD.WIDE.U32 R4, R4, 0x4, R2 ;  /* 0x0000000404047825 */ /* 0x001fcc00078e0002 */
[----:B------:R-:W0:Y:S01]  /*04f0*/  S2UR UR5, SR_CgaCtaId ;  /* 0x00000000000579c3 */ /* 0x000e220000008800 */
[----:B------:R-:W2:Y:S01]  /*0500*/  LDG.E R7, desc[UR8][R4.64+0xffc] ;  /* 0x000ffc0804077981 */ /* 0x000ea2000c1e1900 */
[----:B------:R-:W-:-:S06]  /*0510*/  UMOV UR4, 0x400 ;  /* 0x0000040000047882 */ /* 0x000fcc0000000000 */
[----:B------:R-:W3:Y:S01]  /*0520*/  LDC.64 R2, c[0x0][0x388] ;  /* 0x0000e200ff027b82 */ /* 0x000ee20000000a00 */
[----:B0-----:R-:W-:Y:S01]  /*0530*/  ULEA UR4, UR5, UR4, 0x18 ;  /* 0x0000000405047291 */ /* 0x001fe2000f8ec0ff */
[----:B---3--:R-:W-:-:S08]  /*0540*/  IMAD.WIDE.U32 R2, R0, 0x4, R2 ;  /* 0x0000000400027825 */ /* 0x008fd000078e0002 */
[----:B-1----:R-:W2:Y:S02]  /*0550*/  LDS R6, [UR4+0xffc] ;  /* 0x000ffc04ff067984 */ /* 0x002ea40008000800 */
[----:B--2---:R-:W-:-:S05]  /*0560*/  IADD3 R7, PT, PT, R6, R7, RZ ;  /* 0x0000000706077210 */ /* 0x004fca0007ffe0ff */
[----:B------:R-:W-:Y:S04]  /*0570*/  STG.E desc[UR8][R4.64+0xffc], R7 ;  /* 0x000ffc0704007986 */ /* 0x000fe8000c101908 */
[----:B------:R-:W-:Y:S01]  /*0580*/  STG.E desc[UR8][R2.64], R7 ;  /* 0x0000000702007986 */ /* 0x000fe2000c101908 */
[----:B------:R-:W-:Y:S05]  /*0590*/  EXIT ;  /* 0x000000000000794d */ /* 0x000fea0003800000 */
.L_x_10:
        /* <DEDUP_REMOVED lines=14> */
.L_x_12:


//--------------------- .nv.shared._Z12blocksumScanPiS_ --------------------------
	.section	.nv.shared._Z12blocksumScanPiS_,"aw",@nobits
	.sectionflags	@""
	.align	16
	.zero		1024


//--------------------- .nv.shared.reserved.0     --------------------------
	.section	.nv.shared.reserved.0,"aw",@nobits
	.weak		__nv_reservedSMEM_offset_0_alias
	.size		__nv_reservedSMEM_offset_0_alias, 0, 64
	.other		__nv_reservedSMEM_offset_0_alias,@"STO_CUDA_RESERVED_SHARED STV_DEFAULT"
__nv_reservedSMEM_offset_0_alias:
	.zero		0
	.zero		64


//--------------------- .nv.shared._Z9blockScanPiS_ --------------------------
	.section	.nv.shared._Z9blockScanPiS_,"aw",@nobits
	.sectionflags	@""
	.align	16
	.zero		1024


//--------------------- .nv.constant0._Z12blocksumScanPiS_ --------------------------
	.section	.nv.constant0._Z12blocksumScanPiS_,"a",@progbits
	.sectionflags	@""
	.align	4
.nv.constant0._Z12blocksumScanPiS_:
	.zero		912


//--------------------- .nv.constant0._Z9blockScanPiS_ --------------------------
	.section	.nv.constant0._Z9blockScanPiS_,"a",@progbits
	.sectionflags	@""
	.align	4
.nv.constant0._Z9blockScanPiS_:
	.zero		912


//--------------------- SYMBOLS --------------------------

	.type		.nv.reservedSmem.offset0,@object
	.size		.nv.reservedSmem.offset0,0x4
	.type		.nv.reservedSmem.cap,@object
	.size		.nv.reservedSmem.cap,0x4
